	.headerflags	@"EF_CUDA_TEXMODE_UNIFIED EF_CUDA_64BIT_ADDRESS EF_CUDA_ACCELERATORS EF_CUDA_SM90 EF_CUDA_VIRTUAL_SM(EF_CUDA_SM90)"
	.elftype	@"ET_EXEC"


//--------------------- .nv.info                  --------------------------
	.section	.nv.info,"",@"SHT_CUDA_INFO"
	.align	4


	//----- nvinfo : EIATTR_REGCOUNT
	.align		4
        /*0000*/ 	.byte	0x04, 0x2f
        /*0002*/ 	.short	(.L_1 - .L_0)
	.align		4
.L_0:
        /*0004*/ 	.word	index@(triton_poi_fused_max_pool2d_with_indices_33)
        /*0008*/ 	.word	0x0000001a


	//----- nvinfo : EIATTR_MIN_STACK_SIZE
	.align		4
.L_1:
        /*000c*/ 	.byte	0x04, 0x12
        /*000e*/ 	.short	(.L_3 - .L_2)
	.align		4
.L_2:
        /*0010*/ 	.word	index@(triton_poi_fused_max_pool2d_with_indices_33)
        /*0014*/ 	.word	0x00000000


	//----- nvinfo : EIATTR_FRAME_SIZE
	.align		4
.L_3:
        /*0018*/ 	.byte	0x04, 0x11
        /*001a*/ 	.short	(.L_5 - .L_4)
	.align		4
.L_4:
        /*001c*/ 	.word	index@(triton_poi_fused_max_pool2d_with_indices_33)
        /*0020*/ 	.word	0x00000000


	//----- nvinfo : EIATTR_MIN_STACK_SIZE
	.align		4
.L_5:
        /*0024*/ 	.byte	0x04, 0x12
        /*0026*/ 	.short	(.L_7 - .L_6)
	.align		4
.L_6:
        /*0028*/ 	.word	index@(triton_poi_fused_max_pool2d_with_indices_33)
        /*002c*/ 	.word	0x00000000
.L_7:


//--------------------- .nv.info.triton_poi_fused_max_pool2d_with_indices_33 --------------------------
	.section	.nv.info.triton_poi_fused_max_pool2d_with_indices_33,"",@"SHT_CUDA_INFO"
	.sectionflags	@""
	.align	4


	//----- nvinfo : EIATTR_CUDA_API_VERSION
	.align		4
        /*0000*/ 	.byte	0x04, 0x37
        /*0002*/ 	.short	(.L_9 - .L_8)
.L_8:
        /*0004*/ 	.word	0x0000007c


	//----- nvinfo : EIATTR_KPARAM_INFO
	.align		4
.L_9:
        /*0008*/ 	.byte	0x04, 0x17
        /*000a*/ 	.short	(.L_11 - .L_10)
.L_10:
        /*000c*/ 	.word	0x00000000
        /*0010*/ 	.short	0x0003
        /*0012*/ 	.short	0x0018
        /*0014*/ 	.byte	0x00, 0xf0, 0x11, 0x00


	//----- nvinfo : EIATTR_KPARAM_INFO
	.align		4
.L_11:
        /*0018*/ 	.byte	0x04, 0x17
        /*001a*/ 	.short	(.L_13 - .L_12)
.L_12:
        /*001c*/ 	.word	0x00000000
        /*0020*/ 	.short	0x0002
        /*0022*/ 	.short	0x0010
        /*0024*/ 	.byte	0x00, 0xf4, 0x21, 0x00


	//----- nvinfo : EIATTR_KPARAM_INFO
	.align		4
.L_13:
        /*0028*/ 	.byte	0x04, 0x17
        /*002a*/ 	.short	(.L_15 - .L_14)
.L_14:
        /*002c*/ 	.word	0x00000000
        /*0030*/ 	.short	0x0001
        /*0032*/ 	.short	0x0008
        /*0034*/ 	.byte	0x00, 0xf4, 0x21, 0x00


	//----- nvinfo : EIATTR_KPARAM_INFO
	.align		4
.L_15:
        /*0038*/ 	.byte	0x04, 0x17
        /*003a*/ 	.short	(.L_17 - .L_16)
.L_16:
        /*003c*/ 	.word	0x00000000
        /*0040*/ 	.short	0x0000
        /*0042*/ 	.short	0x0000
        /*0044*/ 	.byte	0x00, 0xf4, 0x21, 0x00


	//----- nvinfo : EIATTR_SPARSE_MMA_MASK
	.align		4
.L_17:
        /*0048*/ 	.byte	0x03, 0x50
        /*004a*/ 	.short	0x0000


	//----- nvinfo : EIATTR_MAXREG_COUNT
	.align		4
        /*004c*/ 	.byte	0x03, 0x1b
        /*004e*/ 	.short	0x00ff


	//----- nvinfo : EIATTR_EXIT_INSTR_OFFSETS
	.align		4
        /*0050*/ 	.byte	0x04, 0x1c
        /*0052*/ 	.short	(.L_19 - .L_18)


	//   ....[0]....
.L_18:
        /*0054*/ 	.word	0x00000b50


	//----- nvinfo : EIATTR_REQNTID
	.align		4
.L_19:
        /*0058*/ 	.byte	0x04, 0x10
        /*005a*/ 	.short	(.L_21 - .L_20)
.L_20:
        /*005c*/ 	.word	0x00000100
        /*0060*/ 	.word	0x00000001
        /*0064*/ 	.word	0x00000001


	//----- nvinfo : EIATTR_CBANK_PARAM_SIZE
	.align		4
.L_21:
        /*0068*/ 	.byte	0x03, 0x19
        /*006a*/ 	.short	0x001c


	//----- nvinfo : EIATTR_PARAM_CBANK
	.align		4
        /*006c*/ 	.byte	0x04, 0x0a
        /*006e*/ 	.short	(.L_23 - .L_22)
	.align		4
.L_22:
        /*0070*/ 	.word	index@(.nv.constant0.triton_poi_fused_max_pool2d_with_indices_33)
        /*0074*/ 	.short	0x0210
        /*0076*/ 	.short	0x001c


	//----- nvinfo : EIATTR_SW_WAR
	.align		4
.L_23:
        /*0078*/ 	.byte	0x04, 0x36
        /*007a*/ 	.short	(.L_25 - .L_24)
.L_24:
        /*007c*/ 	.word	0x00000008
.L_25:


//--------------------- .nv.callgraph             --------------------------
	.section	.nv.callgraph,"",@"SHT_CUDA_CALLGRAPH"
	.align	4
	.sectionentsize	8
	.align		4
        /*0000*/ 	.word	0x00000000
	.align		4
        /*0004*/ 	.word	0xffffffff
	.align		4
        /*0008*/ 	.word	0x00000000
	.align		4
        /*000c*/ 	.word	0xfffffffe
	.align		4
        /*0010*/ 	.word	0x00000000
	.align		4
        /*0014*/ 	.word	0xfffffffd
	.align		4
        /*0018*/ 	.word	0x00000000
	.align		4
        /*001c*/ 	.word	0xfffffffc


//--------------------- .text.triton_poi_fused_max_pool2d_with_indices_33 --------------------------
	.section	.text.triton_poi_fused_max_pool2d_with_indices_33,"ax",@progbits
	.align	128
        .global         triton_poi_fused_max_pool2d_with_indices_33
        .type           triton_poi_fused_max_pool2d_with_indices_33,@function
        .size           triton_poi_fused_max_pool2d_with_indices_33,(.L_x_1 - triton_poi_fused_max_pool2d_with_indices_33)
        .other          triton_poi_fused_max_pool2d_with_indices_33,@"STO_CUDA_ENTRY STV_DEFAULT"
triton_poi_fused_max_pool2d_with_indices_33:
.text.triton_poi_fused_max_pool2d_with_indices_33:
[----:B------:R-:W-:Y:S01]  /*0000*/  LDC R1, c[0x0][0x28] ;  /* 0x00000a00ff017b82 */ /* 0x000fe20000000800 */
[----:B------:R-:W1:Y:S01]  /*0010*/  S2R R0, SR_TID.X ;  /* 0x0000000000007919 */ /* 0x000e620000002100 */
[----:B------:R-:W-:Y:S01]  /*0020*/  CS2R R10, SRZ ;  /* 0x00000000000a7805 */ /* 0x000fe2000001ff00 */
[----:B------:R-:W-:Y:S01]  /*0030*/  ULDC.64 UR4, c[0x0][0x208] ;  /* 0x0000820000047ab9 */ /* 0x000fe20000000a00 */
[----:B------:R-:W2:Y:S01]  /*0040*/  S2R R5, SR_CTAID.X ;  /* 0x0000000000057919 */ /* 0x000ea20000002500 */
[----:B------:R-:W-:Y:S02]  /*0050*/  CS2R R12, SRZ ;  /* 0x00000000000c7805 */ /* 0x000fe4000001ff00 */
[----:B------:R-:W-:Y:S01]  /*0060*/  CS2R R14, SRZ ;  /* 0x00000000000e7805 */ /* 0x000fe2000001ff00 */
[----:B------:R-:W-:Y:S01]  /*0070*/  ULDC.64 UR6, c[0x0][0x220] ;  /* 0x0000880000067ab9 */ /* 0x000fe20000000a00 */
[----:B-1----:R-:W-:Y:S01]  /*0080*/  IMAD.SHL.U32 R0, R0, 0x2, RZ ;  /* 0x0000000200007824 */ /* 0x002fe200078e00ff */
[----:B--2---:R-:W-:-:S04]  /*0090*/  SHF.R.S32.HI R2, RZ, 0x16, R5 ;  /* 0x00000016ff027819 */ /* 0x004fc80000011405 */
[----:B------:R-:W-:Y:S02]  /*00a0*/  LOP3.LUT R0, R0, 0x1fe, RZ, 0xc0, !PT ;  /* 0x000001fe00007812 */ /* 0x000fe400078ec0ff */
[----:B------:R-:W-:-:S03]  /*00b0*/  SGXT R2, R2, 0x1 ;  /* 0x000000010202781a */ /* 0x000fc60000000200 */
[----:B------:R-:W-:-:S04]  /*00c0*/  IMAD R5, R5, 0x200, R0 ;  /* 0x0000020005057824 */ /* 0x000fc800078e0200 */
[C---:B------:R-:W-:Y:S01]  /*00d0*/  VIADD R17, R5.reuse, 0xffffdf00 ;  /* 0xffffdf0005117836 */ /* 0x040fe20000000000 */
[CC--:B------:R-:W-:Y:S01]  /*00e0*/  LEA.HI R3, R2.reuse, R5.reuse, RZ, 0x8 ;  /* 0x0000000502037211 */ /* 0x0c0fe200078f40ff */
[----:B------:R-:W-:Y:S01]  /*00f0*/  VIADD R19, R5, 0xffffe000 ;  /* 0xffffe00005137836 */ /* 0x000fe20000000000 */
[----:B------:R-:W-:Y:S02]  /*0100*/  LEA.HI R0, R2, R5, RZ, 0xd ;  /* 0x0000000502007211 */ /* 0x000fe400078f68ff */
[----:B------:R-:W-:Y:S02]  /*0110*/  SHF.R.S32.HI R4, RZ, 0x8, R3 ;  /* 0x00000008ff047819 */ /* 0x000fe40000011403 */
[----:B------:R-:W-:Y:S01]  /*0120*/  SHF.R.S32.HI R0, RZ, 0xd, R0 ;  /* 0x0000000dff007819 */ /* 0x000fe20000011400 */
[----:B------:R-:W1:Y:S01]  /*0130*/  LDC.64 R2, c[0x0][0x210] ;  /* 0x00008400ff027b82 */ /* 0x000e620000000a00 */
[----:B------:R-:W-:Y:S02]  /*0140*/  LEA.HI R6, R4, R4, RZ, 0x5 ;  /* 0x0000000404067211 */ /* 0x000fe400078f28ff */
[----:B------:R-:W-:-:S02]  /*0150*/  LEA.HI R8, R0, R0, RZ, 0x5 ;  /* 0x0000000000087211 */ /* 0x000fc400078f28ff */
[----:B------:R-:W-:Y:S02]  /*0160*/  LOP3.LUT R7, R6, 0xffffffe0, RZ, 0xc0, !PT ;  /* 0xffffffe006077812 */ /* 0x000fe400078ec0ff */
[----:B------:R-:W-:-:S03]  /*0170*/  LOP3.LUT R9, R8, 0xffffffe0, RZ, 0xc0, !PT ;  /* 0xffffffe008097812 */ /* 0x000fc600078ec0ff */
[----:B------:R-:W-:Y:S02]  /*0180*/  IMAD.IADD R4, R4, 0x1, -R7 ;  /* 0x0000000104047824 */ /* 0x000fe400078e0a07 */
[----:B------:R-:W-:Y:S01]  /*0190*/  IMAD.IADD R7, R0, 0x1, -R9 ;  /* 0x0000000100077824 */ /* 0x000fe200078e0a09 */
[----:B------:R-:W-:Y:S01]  /*01a0*/  CS2R R8, SRZ ;  /* 0x0000000000087805 */ /* 0x000fe2000001ff00 */
[C---:B------:R-:W-:Y:S01]  /*01b0*/  VIADD R0, R4.reuse, 0x1 ;  /* 0x0000000104007836 */ /* 0x040fe20000000000 */
[C---:B------:R-:W-:Y:S02]  /*01c0*/  ISETP.GT.AND P2, PT, R4.reuse, RZ, PT ;  /* 0x000000ff0400720c */ /* 0x040fe40003f44270 */
[----:B------:R-:W-:Y:S02]  /*01d0*/  ISETP.GT.AND P0, PT, R4, -0x1, PT ;  /* 0xffffffff0400780c */ /* 0x000fe40003f04270 */
[C---:B------:R-:W-:Y:S02]  /*01e0*/  ISETP.GT.AND P4, PT, R7.reuse, RZ, P2 ;  /* 0x000000ff0700720c */ /* 0x040fe40001784270 */
[----:B------:R-:W-:-:S02]  /*01f0*/  ISETP.GT.AND P0, PT, R7, RZ, P0 ;  /* 0x000000ff0700720c */ /* 0x000fc40000704270 */
[----:B------:R-:W-:Y:S01]  /*0200*/  ISETP.GE.U32.AND P1, PT, R0, 0x20, PT ;  /* 0x000000200000780c */ /* 0x000fe20003f26070 */
[----:B-1----:R-:W-:-:S03]  /*0210*/  IMAD.WIDE R16, R17, 0x4, R2 ;  /* 0x0000000411107825 */ /* 0x002fc600078e0202 */
[----:B------:R-:W-:Y:S01]  /*0220*/  ISETP.GT.AND P3, PT, R7, RZ, !P1 ;  /* 0x000000ff0700720c */ /* 0x000fe20004f64270 */
[----:B------:R-:W-:-:S04]  /*0230*/  IMAD.WIDE R18, R19, 0x4, R2 ;  /* 0x0000000413127825 */ /* 0x000fc800078e0202 */
[----:B------:R1:W2:Y:S01]  /*0240*/  @P4 LDG.E.64 R8, desc[UR4][R16.64] ;  /* 0x0000000410084981 */ /* 0x0002a2000c1e1b00 */
[----:B------:R-:W-:-:S03]  /*0250*/  VIADD R21, R5, 0xffffe100 ;  /* 0xffffe10005157836 */ /* 0x000fc60000000000 */
[----:B------:R2:W3:Y:S01]  /*0260*/  @P0 LDG.E.64 R10, desc[UR4][R18.64] ;  /* 0x00000004120a0981 */ /* 0x0004e2000c1e1b00 */
[----:B------:R-:W-:Y:S01]  /*0270*/  IMAD.WIDE R20, R21, 0x4, R2 ;  /* 0x0000000415147825 */ /* 0x000fe200078e0202 */
[----:B------:R-:W-:-:S04]  /*0280*/  ISETP.GT.AND P2, PT, R7, -0x1, P2 ;  /* 0xffffffff0700780c */ /* 0x000fc80001744270 */
[----:B------:R-:W4:Y:S01]  /*0290*/  @P3 LDG.E.64 R12, desc[UR4][R20.64] ;  /* 0x00000004140c3981 */ /* 0x000f22000c1e1b00 */
[----:B------:R-:W-:-:S04]  /*02a0*/  VIADD R23, R5, 0xffffff00 ;  /* 0xffffff0005177836 */ /* 0x000fc80000000000 */
[----:B-1----:R-:W-:-:S05]  /*02b0*/  IMAD.WIDE R16, R23, 0x4, R2 ;  /* 0x0000000417107825 */ /* 0x002fca00078e0202 */
[----:B------:R-:W5:Y:S01]  /*02c0*/  @P2 LDG.E.64 R14, desc[UR4][R16.64] ;  /* 0x00000004100e2981 */ /* 0x000f62000c1e1b00 */
[----:B--2---:R-:W-:Y:S02]  /*02d0*/  SEL R19, R8, 0xff800000, P4 ;  /* 0xff80000008137807 */ /* 0x004fe40002000000 */
[----:B------:R-:W-:Y:S02]  /*02e0*/  SEL R8, R9, 0xff800000, P4 ;  /* 0xff80000009087807 */ /* 0x000fe40002000000 */
[----:B---3--:R-:W-:Y:S02]  /*02f0*/  SEL R11, R11, 0xff800000, P0 ;  /* 0xff8000000b0b7807 */ /* 0x008fe40000000000 */
[----:B------:R-:W-:Y:S02]  /*0300*/  SEL R10, R10, 0xff800000, P0 ;  /* 0xff8000000a0a7807 */ /* 0x000fe40000000000 */
[----:B------:R-:W-:Y:S02]  /*0310*/  FSETP.GT.AND P5, PT, R11, R8, PT ;  /* 0x000000080b00720b */ /* 0x000fe40003fa4000 */
[----:B------:R-:W-:-:S02]  /*0320*/  FSETP.GT.AND P6, PT, R10, R19, PT ;  /* 0x000000130a00720b */ /* 0x000fc40003fc4000 */
[----:B----4-:R-:W-:Y:S02]  /*0330*/  SEL R9, R12, 0xff800000, P3 ;  /* 0xff8000000c097807 */ /* 0x010fe40001800000 */
[----:B------:R-:W-:Y:S02]  /*0340*/  SEL R6, R13, 0xff800000, P3 ;  /* 0xff8000000d067807 */ /* 0x000fe40001800000 */
[----:B------:R-:W-:Y:S02]  /*0350*/  FSETP.NAN.AND P4, PT, R9, R9, PT ;  /* 0x000000090900720b */ /* 0x000fe40003f88000 */
[C---:B------:R-:W-:Y:S02]  /*0360*/  FSETP.NAN.AND P3, PT, R11.reuse, R11, PT ;  /* 0x0000000b0b00720b */ /* 0x040fe40003f68000 */
[----:B------:R-:W-:Y:S02]  /*0370*/  FSETP.NAN.AND P0, PT, R10, R10, PT ;  /* 0x0000000a0a00720b */ /* 0x000fe40003f08000 */
[----:B------:R-:W-:-:S02]  /*0380*/  @!P5 SEL R11, R11, R8, P3 ;  /* 0x000000080b0bd207 */ /* 0x000fc40001800000 */
[----:B------:R-:W-:Y:S02]  /*0390*/  @!P6 SEL R10, R10, R19, P0 ;  /* 0x000000130a0ae207 */ /* 0x000fe40000000000 */
[----:B------:R-:W-:Y:S02]  /*03a0*/  FSETP.NAN.AND P3, PT, R6, R6, PT ;  /* 0x000000060600720b */ /* 0x000fe40003f68000 */
[----:B------:R-:W-:Y:S02]  /*03b0*/  FSETP.GEU.AND P0, PT, R10, R9, PT ;  /* 0x000000090a00720b */ /* 0x000fe40003f0e000 */
[----:B-----5:R-:W-:Y:S02]  /*03c0*/  SEL R15, R15, 0xff800000, P2 ;  /* 0xff8000000f0f7807 */ /* 0x020fe40001000000 */
[----:B------:R-:W-:Y:S02]  /*03d0*/  SEL R14, R14, 0xff800000, P2 ;  /* 0xff8000000e0e7807 */ /* 0x000fe40001000000 */
[----:B------:R-:W-:-:S02]  /*03e0*/  @!P4 SEL R9, R9, R10, !P0 ;  /* 0x0000000a0909c207 */ /* 0x000fc40004000000 */
[----:B------:R-:W-:Y:S02]  /*03f0*/  FSETP.NAN.AND P2, PT, R15, R15, PT ;  /* 0x0000000f0f00720b */ /* 0x000fe40003f48000 */
[----:B------:R-:W-:Y:S02]  /*0400*/  FSETP.GEU.AND P4, PT, R11, R6, PT ;  /* 0x000000060b00720b */ /* 0x000fe40003f8e000 */
[----:B------:R-:W-:Y:S02]  /*0410*/  P2R R12, PR, RZ, 0x40 ;  /* 0x00000040ff0c7803 */ /* 0x000fe40000000000 */
[----:B------:R-:W-:Y:S01]  /*0420*/  @!P3 SEL R6, R6, R11, !P4 ;  /* 0x0000000b0606b207 */ /* 0x000fe20006000000 */
[----:B------:R-:W-:Y:S01]  /*0430*/  IMAD.WIDE R10, R5, 0x4, R2 ;  /* 0x00000004050a7825 */ /* 0x000fe200078e0202 */
[----:B------:R-:W-:Y:S02]  /*0440*/  P2R R18, PR, RZ, 0x1 ;  /* 0x00000001ff127803 */ /* 0x000fe40000000000 */
[----:B------:R-:W-:-:S02]  /*0450*/  FSETP.GEU.AND P6, PT, R6, R15, PT ;  /* 0x0000000f0600720b */ /* 0x000fc40003fce000 */
[----:B------:R-:W-:Y:S02]  /*0460*/  FSETP.GEU.AND P0, PT, R9, R14, PT ;  /* 0x0000000e0900720b */ /* 0x000fe40003f0e000 */
[----:B------:R-:W-:Y:S02]  /*0470*/  @!P2 SEL R15, R15, R6, !P6 ;  /* 0x000000060f0fa207 */ /* 0x000fe40007000000 */
[----:B------:R-:W-:Y:S02]  /*0480*/  FSETP.NAN.AND P2, PT, R14, R14, PT ;  /* 0x0000000e0e00720b */ /* 0x000fe40003f48000 */
[C---:B------:R-:W-:Y:S02]  /*0490*/  LOP3.LUT R6, R7.reuse, R4, RZ, 0xfc, !PT ;  /* 0x0000000407067212 */ /* 0x040fe400078efcff */
[----:B------:R-:W-:Y:S02]  /*04a0*/  P2R R22, PR, RZ, 0x1 ;  /* 0x00000001ff167803 */ /* 0x000fe40000000000 */
[----:B------:R-:W-:Y:S01]  /*04b0*/  ISETP.GT.AND P1, PT, R7, -0x1, !P1 ;  /* 0xffffffff0700780c */ /* 0x000fe20004f24270 */
[----:B------:R-:W-:Y:S01]  /*04c0*/  VIADD R13, R5, 0x100 ;  /* 0x00000100050d7836 */ /* 0x000fe20000000000 */
[----:B------:R-:W-:-:S02]  /*04d0*/  P2R R20, PR, RZ, 0x40 ;  /* 0x00000040ff147803 */ /* 0x000fc40000000000 */
[----:B------:R-:W-:-:S03]  /*04e0*/  P2R R16, PR, RZ, 0x20 ;  /* 0x00000020ff107803 */ /* 0x000fc60000000000 */
[----:B------:R-:W-:Y:S02]  /*04f0*/  @!P2 SEL R14, R14, R9, !P0 ;  /* 0x000000090e0ea207 */ /* 0x000fe40004000000 */
[----:B------:R-:W-:Y:S02]  /*0500*/  CS2R R8, SRZ ;  /* 0x0000000000087805 */ /* 0x000fe4000001ff00 */
[----:B------:R-:W-:-:S13]  /*0510*/  ISETP.GT.AND P2, PT, R6, -0x1, PT ;  /* 0xffffffff0600780c */ /* 0x000fda0003f44270 */
[----:B------:R-:W2:Y:S02]  /*0520*/  @P2 LDG.E.64 R8, desc[UR4][R10.64] ;  /* 0x000000040a082981 */ /* 0x000ea4000c1e1b00 */
[----:B--2---:R-:W-:Y:S02]  /*0530*/  SEL R17, R8, 0xff800000, P2 ;  /* 0xff80000008117807 */ /* 0x004fe40001000000 */
[----:B------:R-:W-:Y:S02]  /*0540*/  SEL R6, R9, 0xff800000, P2 ;  /* 0xff80000009067807 */ /* 0x000fe40001000000 */
[----:B------:R-:W-:Y:S02]  /*0550*/  CS2R R8, SRZ ;  /* 0x0000000000087805 */ /* 0x000fe4000001ff00 */
[-C--:B------:R-:W-:Y:S02]  /*0560*/  FSETP.NAN.AND P2, PT, R17, R17.reuse, PT ;  /* 0x000000111100720b */ /* 0x080fe40003f48000 */
[----:B------:R-:W-:-:S04]  /*0570*/  FSETP.GEU.AND P0, PT, R14, R17, PT ;  /* 0x000000110e00720b */ /* 0x000fc80003f0e000 */
[----:B------:R-:W-:-:S07]  /*0580*/  P2R R19, PR, RZ, 0x1 ;  /* 0x00000001ff137803 */ /* 0x000fce0000000000 */
[----:B------:R-:W-:Y:S02]  /*0590*/  @!P2 SEL R17, R17, R14, !P0 ;  /* 0x0000000e1111a207 */ /* 0x000fe40004000000 */
[-C--:B------:R-:W-:Y:S02]  /*05a0*/  FSETP.NAN.AND P2, PT, R6, R6.reuse, PT ;  /* 0x000000060600720b */ /* 0x080fe40003f48000 */
[----:B------:R-:W-:-:S04]  /*05b0*/  FSETP.GEU.AND P0, PT, R15, R6, PT ;  /* 0x000000060f00720b */ /* 0x000fc80003f0e000 */
[----:B------:R-:W-:-:S07]  /*05c0*/  P2R R10, PR, RZ, 0x1 ;  /* 0x00000001ff0a7803 */ /* 0x000fce0000000000 */
[----:B------:R-:W-:Y:S02]  /*05d0*/  @!P2 SEL R6, R6, R15, !P0 ;  /* 0x0000000f0606a207 */ /* 0x000fe40004000000 */
[----:B------:R-:W-:Y:S01]  /*05e0*/  ISETP.NE.AND P0, PT, R12, RZ, PT ;  /* 0x000000ff0c00720c */ /* 0x000fe20003f05270 */
[----:B------:R-:W-:-:S05]  /*05f0*/  IMAD.WIDE R12, R13, 0x4, R2 ;  /* 0x000000040d0c7825 */ /* 0x000fca00078e0202 */
[----:B------:R-:W2:Y:S01]  /*0600*/  @P1 LDG.E.64 R8, desc[UR4][R12.64] ;  /* 0x000000040c081981 */ /* 0x000ea2000c1e1b00 */
[----:B------:R-:W-:Y:S01]  /*0610*/  VIADD R11, R7, 0x1 ;  /* 0x00000001070b7836 */ /* 0x000fe20000000000 */
[----:B--2---:R-:W-:Y:S01]  /*0620*/  SEL R15, R9, 0xff800000, P1 ;  /* 0xff800000090f7807 */ /* 0x004fe20000800000 */
[----:B------:R-:W-:Y:S01]  /*0630*/  VIADD R9, R5, 0x1f00 ;  /* 0x00001f0005097836 */ /* 0x000fe20000000000 */
[----:B------:R-:W-:Y:S02]  /*0640*/  SEL R14, R8, 0xff800000, P1 ;  /* 0xff800000080e7807 */ /* 0x000fe40000800000 */
[-C--:B------:R-:W-:Y:S01]  /*0650*/  FSETP.NAN.AND P1, PT, R15, R15.reuse, PT ;  /* 0x0000000f0f00720b */ /* 0x080fe20003f28000 */
[----:B------:R-:W-:Y:S01]  /*0660*/  IMAD.WIDE R8, R9, 0x4, R2 ;  /* 0x0000000409087825 */ /* 0x000fe200078e0202 */
[----:B------:R-:W-:Y:S02]  /*0670*/  FSETP.NAN.AND P3, PT, R14, R14, PT ;  /* 0x0000000e0e00720b */ /* 0x000fe40003f68000 */
[----:B------:R-:W-:-:S02]  /*0680*/  FSETP.GEU.AND P2, PT, R6, R15, PT ;  /* 0x0000000f0600720b */ /* 0x000fc40003f4e000 */
[----:B------:R-:W-:Y:S02]  /*0690*/  SEL R13, RZ, 0x1, !P0 ;  /* 0x00000001ff0d7807 */ /* 0x000fe40004000000 */
[----:B------:R-:W-:-:S05]  /*06a0*/  P2R R21, PR, RZ, 0x4 ;  /* 0x00000004ff157803 */ /* 0x000fca0000000000 */
[----:B------:R-:W-:Y:S02]  /*06b0*/  @!P1 SEL R15, R15, R6, !P2 ;  /* 0x000000060f0f9207 */ /* 0x000fe40005000000 */
[----:B------:R-:W-:Y:S02]  /*06c0*/  CS2R R6, SRZ ;  /* 0x0000000000067805 */ /* 0x000fe4000001ff00 */
[----:B------:R-:W-:Y:S02]  /*06d0*/  FSETP.GEU.AND P1, PT, R17, R14, PT ;  /* 0x0000000e1100720b */ /* 0x000fe40003f2e000 */
[----:B------:R-:W-:Y:S02]  /*06e0*/  ISETP.NE.AND P2, PT, R22, RZ, PT ;  /* 0x000000ff1600720c */ /* 0x000fe40003f45270 */
[----:B------:R-:W-:Y:S02]  /*06f0*/  @!P3 SEL R14, R14, R17, !P1 ;  /* 0x000000110e0eb207 */ /* 0x000fe40004800000 */
[----:B------:R-:W-:-:S02]  /*0700*/  ISETP.GE.U32.AND P3, PT, R11, 0x20, PT ;  /* 0x000000200b00780c */ /* 0x000fc40003f66070 */
[----:B------:R-:W-:Y:S02]  /*0710*/  P2R R22, PR, RZ, 0x4 ;  /* 0x00000004ff167803 */ /* 0x000fe40000000000 */
[----:B------:R-:W-:Y:S02]  /*0720*/  ISETP.GT.AND P6, PT, R4, RZ, !P3 ;  /* 0x000000ff0400720c */ /* 0x000fe40005fc4270 */
[----:B------:R-:W-:-:S11]  /*0730*/  ISETP.NE.AND P2, PT, R20, RZ, PT ;  /* 0x000000ff1400720c */ /* 0x000fd60003f45270 */
[----:B------:R1:W2:Y:S01]  /*0740*/  @P6 LDG.E.64 R6, desc[UR4][R8.64] ;  /* 0x0000000408066981 */ /* 0x0002a2000c1e1b00 */
[----:B------:R-:W-:Y:S02]  /*0750*/  ISETP.GT.AND P3, PT, R4, -0x1, !P3 ;  /* 0xffffffff0400780c */ /* 0x000fe40005f64270 */
[----:B-1----:R-:W-:Y:S02]  /*0760*/  CS2R R8, SRZ ;  /* 0x0000000000087805 */ /* 0x002fe4000001ff00 */
[----:B--2---:R-:W-:Y:S02]  /*0770*/  SEL R6, R6, 0xff800000, P6 ;  /* 0xff80000006067807 */ /* 0x004fe40003000000 */
[----:B------:R-:W-:Y:S02]  /*0780*/  SEL R7, R7, 0xff800000, P6 ;  /* 0xff80000007077807 */ /* 0x000fe40003000000 */
[-C--:B------:R-:W-:Y:S02]  /*0790*/  FSETP.NAN.AND P5, PT, R6, R6.reuse, PT ;  /* 0x000000060600720b */ /* 0x080fe40003fa8000 */
[----:B------:R-:W-:-:S02]  /*07a0*/  FSETP.GEU.AND P6, PT, R14, R6, PT ;  /* 0x000000060e00720b */ /* 0x000fc40003fce000 */
[----:B------:R-:W-:-:S09]  /*07b0*/  FSETP.NAN.AND P0, PT, R7, R7, PT ;  /* 0x000000070700720b */ /* 0x000fd20003f08000 */
[----:B------:R-:W-:Y:S02]  /*07c0*/  @!P5 SEL R6, R6, R14, !P6 ;  /* 0x0000000e0606d207 */ /* 0x000fe40007000000 */
[----:B------:R-:W-:-:S04]  /*07d0*/  ISETP.NE.AND P5, PT, R16, RZ, PT ;  /* 0x000000ff1000720c */ /* 0x000fc80003fa5270 */
[----:B------:R-:W-:Y:S02]  /*07e0*/  SEL R12, RZ, 0x1, !P5 ;  /* 0x00000001ff0c7807 */ /* 0x000fe40006800000 */
[----:B------:R-:W-:-:S04]  /*07f0*/  FSETP.GEU.AND P5, PT, R15, R7, PT ;  /* 0x000000070f00720b */ /* 0x000fc80003fae000 */
[----:B------:R-:W-:Y:S02]  /*0800*/  @!P0 SEL R7, R7, R15, !P5 ;  /* 0x0000000f07078207 */ /* 0x000fe40006800000 */
[----:B------:R-:W-:Y:S02]  /*0810*/  ISETP.NE.AND P0, PT, R18, RZ, PT ;  /* 0x000000ff1200720c */ /* 0x000fe40003f05270 */
[----:B------:R-:W-:Y:S02]  /*0820*/  SEL R15, R12, 0x2, P4 ;  /* 0x000000020c0f7807 */ /* 0x000fe40002000000 */
[----:B------:R-:W-:Y:S01]  /*0830*/  SEL R14, R13, 0x2, P0 ;  /* 0x000000020d0e7807 */ /* 0x000fe20000000000 */
[----:B------:R-:W-:-:S04]  /*0840*/  VIADD R13, R5, 0x2000 ;  /* 0x00002000050d7836 */ /* 0x000fc80000000000 */
[----:B------:R-:W-:-:S05]  /*0850*/  IMAD.WIDE R12, R13, 0x4, R2 ;  /* 0x000000040d0c7825 */ /* 0x000fca00078e0202 */
[----:B------:R-:W2:Y:S01]  /*0860*/  @P3 LDG.E.64 R8, desc[UR4][R12.64] ;  /* 0x000000040c083981 */ /* 0x000ea2000c1e1b00 */
[----:B------:R-:W-:Y:S02]  /*0870*/  SEL R15, R15, 0x3, P2 ;  /* 0x000000030f0f7807 */ /* 0x000fe40001000000 */
[----:B------:R-:W-:Y:S02]  /*0880*/  ISETP.NE.AND P2, PT, R22, RZ, PT ;  /* 0x000000ff1600720c */ /* 0x000fe40003f45270 */
[----:B------:R-:W-:Y:S01]  /*0890*/  LOP3.LUT R0, R11, R0, RZ, 0xfc, !PT ;  /* 0x000000000b007212 */ /* 0x000fe200078efcff */
[----:B------:R-:W-:Y:S01]  /*08a0*/  VIADD R11, R5, 0x2100 ;  /* 0x00002100050b7836 */ /* 0x000fe20000000000 */
[----:B------:R-:W-:Y:S02]  /*08b0*/  SEL R14, R14, 0x3, P2 ;  /* 0x000000030e0e7807 */ /* 0x000fe40001000000 */
[----:B------:R-:W-:Y:S02]  /*08c0*/  ISETP.NE.AND P2, PT, R21, RZ, PT ;  /* 0x000000ff1500720c */ /* 0x000fe40003f45270 */
[----:B--2---:R-:W-:-:S04]  /*08d0*/  SEL R4, R9, 0xff800000, P3 ;  /* 0xff80000009047807 */ /* 0x004fc80001800000 */
[-C--:B------:R-:W-:Y:S02]  /*08e0*/  FSETP.NAN.AND P0, PT, R4, R4.reuse, PT ;  /* 0x000000040400720b */ /* 0x080fe40003f08000 */
[----:B------:R-:W-:-:S11]  /*08f0*/  FSETP.GEU.AND P4, PT, R7, R4, PT ;  /* 0x000000040700720b */ /* 0x000fd60003f8e000 */
[----:B------:R-:W-:Y:S02]  /*0900*/  @!P0 SEL R4, R4, R7, !P4 ;  /* 0x0000000704048207 */ /* 0x000fe40006000000 */
[----:B------:R-:W-:Y:S02]  /*0910*/  ISETP.NE.AND P0, PT, R19, RZ, PT ;  /* 0x000000ff1300720c */ /* 0x000fe40003f05270 */
[----:B------:R-:W-:Y:S02]  /*0920*/  SEL R7, R8, 0xff800000, P3 ;  /* 0xff80000008077807 */ /* 0x000fe40001800000 */
[----:B------:R-:W-:Y:S02]  /*0930*/  CS2R R8, SRZ ;  /* 0x0000000000087805 */ /* 0x000fe4000001ff00 */
[----:B------:R-:W-:Y:S02]  /*0940*/  SEL R14, R14, 0x4, P0 ;  /* 0x000000040e0e7807 */ /* 0x000fe40000000000 */
[----:B------:R-:W-:-:S02]  /*0950*/  ISETP.GE.U32.AND P0, PT, R0, 0x20, PT ;  /* 0x000000200000780c */ /* 0x000fc40003f06070 */
[----:B------:R-:W-:Y:S01]  /*0960*/  ISETP.NE.AND P3, PT, R10, RZ, PT ;  /* 0x000000ff0a00720c */ /* 0x000fe20003f65270 */
[----:B------:R-:W-:Y:S02]  /*0970*/  IMAD.WIDE R10, R11, 0x4, R2 ;  /* 0x000000040b0a7825 */ /* 0x000fe400078e0202 */
[----:B------:R-:W1:Y:S08]  /*0980*/  LDC.64 R2, c[0x0][0x218] ;  /* 0x00008600ff027b82 */ /* 0x000e700000000a00 */
[----:B------:R2:W3:Y:S01]  /*0990*/  @!P0 LDG.E.64 R8, desc[UR4][R10.64] ;  /* 0x000000040a088981 */ /* 0x0004e2000c1e1b00 */
[----:B------:R-:W-:-:S02]  /*09a0*/  SEL R15, R15, 0x4, P3 ;  /* 0x000000040f0f7807 */ /* 0x000fc40001800000 */
[-C--:B------:R-:W-:Y:S02]  /*09b0*/  FSETP.NAN.AND P3, PT, R7, R7.reuse, PT ;  /* 0x000000070700720b */ /* 0x080fe40003f68000 */
[----:B------:R-:W-:Y:S02]  /*09c0*/  SEL R14, R14, 0x5, P1 ;  /* 0x000000050e0e7807 */ /* 0x000fe40000800000 */
[----:B------:R-:W-:Y:S02]  /*09d0*/  FSETP.GEU.AND P1, PT, R6, R7, PT ;  /* 0x000000070600720b */ /* 0x000fe40003f2e000 */
[----:B------:R-:W-:Y:S02]  /*09e0*/  SEL R15, R15, 0x5, P2 ;  /* 0x000000050f0f7807 */ /* 0x000fe40001000000 */
[----:B------:R-:W-:Y:S02]  /*09f0*/  SEL R14, R14, 0x6, P6 ;  /* 0x000000060e0e7807 */ /* 0x000fe40003000000 */
[----:B------:R-:W-:-:S02]  /*0a00*/  SEL R15, R15, 0x6, P5 ;  /* 0x000000060f0f7807 */ /* 0x000fc40002800000 */
[----:B------:R-:W-:Y:S01]  /*0a10*/  SEL R14, R14, 0x7, P1 ;  /* 0x000000070e0e7807 */ /* 0x000fe20000800000 */
[----:B-1----:R-:W-:Y:S01]  /*0a20*/  IMAD.WIDE R2, R5, 0x4, R2 ;  /* 0x0000000405027825 */ /* 0x002fe200078e0202 */
[----:B------:R-:W-:Y:S02]  /*0a30*/  @!P3 SEL R7, R7, R6, !P1 ;  /* 0x000000060707b207 */ /* 0x000fe40004800000 */
[----:B------:R-:W-:Y:S02]  /*0a40*/  SEL R15, R15, 0x7, P4 ;  /* 0x000000070f0f7807 */ /* 0x000fe40002000000 */
[----:B--2---:R-:W-:-:S04]  /*0a50*/  IADD3 R10, P4, R5, UR6, RZ ;  /* 0x00000006050a7c10 */ /* 0x004fc8000ff9e0ff */
[----:B------:R-:W-:Y:S02]  /*0a60*/  LEA.HI.X.SX32 R11, R5, UR7, 0x1, P4 ;  /* 0x00000007050b7c11 */ /* 0x000fe4000a0f0eff */
[----:B---3--:R-:W-:Y:S02]  /*0a70*/  SEL R9, R9, 0xff800000, !P0 ;  /* 0xff80000009097807 */ /* 0x008fe40004000000 */
[----:B------:R-:W-:Y:S02]  /*0a80*/  SEL R8, R8, 0xff800000, !P0 ;  /* 0xff80000008087807 */ /* 0x000fe40004000000 */
[----:B------:R-:W-:Y:S02]  /*0a90*/  FSETP.NAN.AND P2, PT, R9, R9, PT ;  /* 0x000000090900720b */ /* 0x000fe40003f48000 */
[-C--:B------:R-:W-:Y:S02]  /*0aa0*/  FSETP.NAN.AND P0, PT, R8, R8.reuse, PT ;  /* 0x000000080800720b */ /* 0x080fe40003f08000 */
[----:B------:R-:W-:-:S02]  /*0ab0*/  FSETP.GEU.AND P3, PT, R7, R8, PT ;  /* 0x000000080700720b */ /* 0x000fc40003f6e000 */
[----:B------:R-:W-:Y:S02]  /*0ac0*/  FSETP.GEU.AND P1, PT, R4, R9, PT ;  /* 0x000000090400720b */ /* 0x000fe40003f2e000 */
[----:B------:R-:W-:Y:S02]  /*0ad0*/  SEL R14, R14, 0x8, P3 ;  /* 0x000000080e0e7807 */ /* 0x000fe40001800000 */
[----:B------:R-:W-:Y:S02]  /*0ae0*/  SEL R15, R15, 0x8, P1 ;  /* 0x000000080f0f7807 */ /* 0x000fe40000800000 */
[----:B------:R-:W-:Y:S02]  /*0af0*/  LOP3.LUT R14, R14, 0xff, RZ, 0xc0, !PT ;  /* 0x000000ff0e0e7812 */ /* 0x000fe400078ec0ff */
[----:B------:R-:W-:Y:S02]  /*0b00*/  @!P2 SEL R9, R9, R4, !P1 ;  /* 0x000000040909a207 */ /* 0x000fe40004800000 */
[----:B------:R-:W-:Y:S01]  /*0b10*/  @!P0 SEL R8, R8, R7, !P3 ;  /* 0x0000000708088207 */ /* 0x000fe20005800000 */
[----:B------:R-:W-:-:S04]  /*0b20*/  IMAD R15, R15, 0x100, R14 ;  /* 0x000001000f0f7824 */ /* 0x000fc800078e020e */
[----:B------:R-:W-:Y:S04]  /*0b30*/  STG.E.64 desc[UR4][R2.64], R8 ;  /* 0x0000000802007986 */ /* 0x000fe8000c101b04 */
[----:B------:R-:W-:Y:S01]  /*0b40*/  STG.E.U16 desc[UR4][R10.64], R15 ;  /* 0x0000000f0a007986 */ /* 0x000fe2000c101504 */
[----:B------:R-:W-:Y:S05]  /*0b50*/  EXIT ;  /* 0x000000000000794d */ /* 0x000fea0003800000 */
.L_x_0:
[----:B------:R-:W-:-:S00]  /*0b60*/  BRA `(.L_x_0) ;  /* 0xfffffffc00fc7947 */ /* 0x000fc0000383ffff */
[----:B------:R-:W-:-:S00]  /*0b70*/  NOP ;  /* 0x0000000000007918 */ /* 0x000fc00000000000 */
        /* <DEDUP_REMOVED lines=8> */
.L_x_1:


//--------------------- .nv.constant0.triton_poi_fused_max_pool2d_with_indices_33 --------------------------
	.section	.nv.constant0.triton_poi_fused_max_pool2d_with_indices_33,"a",@progbits
	.sectionflags	@""
	.align	4
.nv.constant0.triton_poi_fused_max_pool2d_with_indices_33:
	.zero		556
